	.headerflags	@"EF_CUDA_TEXMODE_UNIFIED EF_CUDA_64BIT_ADDRESS EF_CUDA_ACCELERATORS EF_CUDA_SM90 EF_CUDA_VIRTUAL_SM(EF_CUDA_SM90)"
	.elftype	@"ET_EXEC"


//--------------------- .nv.info                  --------------------------
	.section	.nv.info,"",@"SHT_CUDA_INFO"
	.align	4


	//----- nvinfo : EIATTR_REGCOUNT
	.align		4
        /*0000*/ 	.byte	0x04, 0x2f
        /*0002*/ 	.short	(.L_3 - .L_2)
	.align		4
.L_2:
        /*0004*/ 	.word	index@(triton_poi_fused__native_batch_norm_legit_no_training_silu_35)
        /*0008*/ 	.word	0x00000011


	//----- nvinfo : EIATTR_MIN_STACK_SIZE
	.align		4
.L_3:
        /*000c*/ 	.byte	0x04, 0x12
        /*000e*/ 	.short	(.L_5 - .L_4)
	.align		4
.L_4:
        /*0010*/ 	.word	index@(triton_poi_fused__native_batch_norm_legit_no_training_silu_35)
        /*0014*/ 	.word	0x00000000


	//----- nvinfo : EIATTR_FRAME_SIZE
	.align		4
.L_5:
        /*0018*/ 	.byte	0x04, 0x11
        /*001a*/ 	.short	(.L_7 - .L_6)
	.align		4
.L_6:
        /*001c*/ 	.word	index@(triton_poi_fused__native_batch_norm_legit_no_training_silu_35)
        /*0020*/ 	.word	0x00000000


	//----- nvinfo : EIATTR_MIN_STACK_SIZE
	.align		4
.L_7:
        /*0024*/ 	.byte	0x04, 0x12
        /*0026*/ 	.short	(.L_9 - .L_8)
	.align		4
.L_8:
        /*0028*/ 	.word	index@(triton_poi_fused__native_batch_norm_legit_no_training_silu_35)
        /*002c*/ 	.word	0x00000000
.L_9:


//--------------------- .nv.info.triton_poi_fused__native_batch_norm_legit_no_training_silu_35 --------------------------
	.section	.nv.info.triton_poi_fused__native_batch_norm_legit_no_training_silu_35,"",@"SHT_CUDA_INFO"
	.sectionflags	@""
	.align	4


	//----- nvinfo : EIATTR_CUDA_API_VERSION
	.align		4
        /*0000*/ 	.byte	0x04, 0x37
        /*0002*/ 	.short	(.L_11 - .L_10)
.L_10:
        /*0004*/ 	.word	0x0000007c


	//----- nvinfo : EIATTR_KPARAM_INFO
	.align		4
.L_11:
        /*0008*/ 	.byte	0x04, 0x17
        /*000a*/ 	.short	(.L_13 - .L_12)
.L_12:
        /*000c*/ 	.word	0x00000000
        /*0010*/ 	.short	0x0006
        /*0012*/ 	.short	0x0030
        /*0014*/ 	.byte	0x00, 0xf0, 0x11, 0x00


	//----- nvinfo : EIATTR_KPARAM_INFO
	.align		4
.L_13:
        /*0018*/ 	.byte	0x04, 0x17
        /*001a*/ 	.short	(.L_15 - .L_14)
.L_14:
        /*001c*/ 	.word	0x00000000
        /*0020*/ 	.short	0x0005
        /*0022*/ 	.short	0x0028
        /*0024*/ 	.byte	0x00, 0xf4, 0x21, 0x00


	//----- nvinfo : EIATTR_KPARAM_INFO
	.align		4
.L_15:
        /*0028*/ 	.byte	0x04, 0x17
        /*002a*/ 	.short	(.L_17 - .L_16)
.L_16:
        /*002c*/ 	.word	0x00000000
        /*0030*/ 	.short	0x0004
        /*0032*/ 	.short	0x0020
        /*0034*/ 	.byte	0x00, 0xf4, 0x21, 0x00


	//----- nvinfo : EIATTR_KPARAM_INFO
	.align		4
.L_17:
        /*0038*/ 	.byte	0x04, 0x17
        /*003a*/ 	.short	(.L_19 - .L_18)
.L_18:
        /*003c*/ 	.word	0x00000000
        /*0040*/ 	.short	0x0003
        /*0042*/ 	.short	0x0018
        /*0044*/ 	.byte	0x00, 0xf4, 0x21, 0x00


	//----- nvinfo : EIATTR_KPARAM_INFO
	.align		4
.L_19:
        /*0048*/ 	.byte	0x04, 0x17
        /*004a*/ 	.short	(.L_21 - .L_20)
.L_20:
        /*004c*/ 	.word	0x00000000
        /*0050*/ 	.short	0x0002
        /*0052*/ 	.short	0x0010
        /*0054*/ 	.byte	0x00, 0xf4, 0x21, 0x00


	//----- nvinfo : EIATTR_KPARAM_INFO
	.align		4
.L_21:
        /*0058*/ 	.byte	0x04, 0x17
        /*005a*/ 	.short	(.L_23 - .L_22)
.L_22:
        /*005c*/ 	.word	0x00000000
        /*0060*/ 	.short	0x0001
        /*0062*/ 	.short	0x0008
        /*0064*/ 	.byte	0x00, 0xf4, 0x21, 0x00


	//----- nvinfo : EIATTR_KPARAM_INFO
	.align		4
.L_23:
        /*0068*/ 	.byte	0x04, 0x17
        /*006a*/ 	.short	(.L_25 - .L_24)
.L_24:
        /*006c*/ 	.word	0x00000000
        /*0070*/ 	.short	0x0000
        /*0072*/ 	.short	0x0000
        /*0074*/ 	.byte	0x00, 0xf4, 0x21, 0x00


	//----- nvinfo : EIATTR_SPARSE_MMA_MASK
	.align		4
.L_25:
        /*0078*/ 	.byte	0x03, 0x50
        /*007a*/ 	.short	0x0000


	//----- nvinfo : EIATTR_MAXREG_COUNT
	.align		4
        /*007c*/ 	.byte	0x03, 0x1b
        /*007e*/ 	.short	0x00ff


	//----- nvinfo : EIATTR_EXIT_INSTR_OFFSETS
	.align		4
        /*0080*/ 	.byte	0x04, 0x1c
        /*0082*/ 	.short	(.L_27 - .L_26)


	//   ....[0]....
.L_26:
        /*0084*/ 	.word	0x00000530


	//----- nvinfo : EIATTR_REQNTID
	.align		4
.L_27:
        /*0088*/ 	.byte	0x04, 0x10
        /*008a*/ 	.short	(.L_29 - .L_28)
.L_28:
        /*008c*/ 	.word	0x00000080
        /*0090*/ 	.word	0x00000001
        /*0094*/ 	.word	0x00000001


	//----- nvinfo : EIATTR_CBANK_PARAM_SIZE
	.align		4
.L_29:
        /*0098*/ 	.byte	0x03, 0x19
        /*009a*/ 	.short	0x0034


	//----- nvinfo : EIATTR_PARAM_CBANK
	.align		4
        /*009c*/ 	.byte	0x04, 0x0a
        /*009e*/ 	.short	(.L_31 - .L_30)
	.align		4
.L_30:
        /*00a0*/ 	.word	index@(.nv.constant0.triton_poi_fused__native_batch_norm_legit_no_training_silu_35)
        /*00a4*/ 	.short	0x0210
        /*00a6*/ 	.short	0x0034


	//----- nvinfo : EIATTR_SW_WAR
	.align		4
.L_31:
        /*00a8*/ 	.byte	0x04, 0x36
        /*00aa*/ 	.short	(.L_33 - .L_32)
.L_32:
        /*00ac*/ 	.word	0x00000008
.L_33:


//--------------------- .nv.callgraph             --------------------------
	.section	.nv.callgraph,"",@"SHT_CUDA_CALLGRAPH"
	.align	4
	.sectionentsize	8
	.align		4
        /*0000*/ 	.word	0x00000000
	.align		4
        /*0004*/ 	.word	0xffffffff
	.align		4
        /*0008*/ 	.word	0x00000000
	.align		4
        /*000c*/ 	.word	0xfffffffe
	.align		4
        /*0010*/ 	.word	0x00000000
	.align		4
        /*0014*/ 	.word	0xfffffffd
	.align		4
        /*0018*/ 	.word	0x00000000
	.align		4
        /*001c*/ 	.word	0xfffffffc


//--------------------- .nv.constant4             --------------------------
	.section	.nv.constant4,"a",@progbits
	.align	8
	.align		8
.nv.constant4:
        /*0000*/ 	.dword	_$_str
	.align		8
        /*0008*/ 	.dword	_$_str_$_2


//--------------------- .text.triton_poi_fused__native_batch_norm_legit_no_training_silu_35 --------------------------
	.section	.text.triton_poi_fused__native_batch_norm_legit_no_training_silu_35,"ax",@progbits
	.align	128
        .global         triton_poi_fused__native_batch_norm_legit_no_training_silu_35
        .type           triton_poi_fused__native_batch_norm_legit_no_training_silu_35,@function
        .size           triton_poi_fused__native_batch_norm_legit_no_training_silu_35,(.L_x_1 - triton_poi_fused__native_batch_norm_legit_no_training_silu_35)
        .other          triton_poi_fused__native_batch_norm_legit_no_training_silu_35,@"STO_CUDA_ENTRY STV_DEFAULT"
triton_poi_fused__native_batch_norm_legit_no_training_silu_35:
.text.triton_poi_fused__native_batch_norm_legit_no_training_silu_35:
[----:B------:R-:W-:Y:S01]  /*0000*/  LDC R1, c[0x0][0x28] ;  /* 0x00000a00ff017b82 */ /* 0x000fe20000000800 */
[----:B------:R-:W1:Y:S07]  /*0010*/  S2R R0, SR_TID.X ;  /* 0x0000000000007919 */ /* 0x000e6e0000002100 */
[----:B------:R-:W2:Y:S01]  /*0020*/  LDC.64 R2, c[0x0][0x228] ;  /* 0x00008a00ff027b82 */ /* 0x000ea20000000a00 */
[----:B------:R-:W-:Y:S01]  /*0030*/  ULDC.64 UR4, c[0x0][0x208] ;  /* 0x0000820000047ab9 */ /* 0x000fe20000000a00 */
[----:B------:R-:W3:Y:S06]  /*0040*/  S2R R7, SR_CTAID.X ;  /* 0x0000000000077919 */ /* 0x000eec0000002500 */
[----:B------:R-:W4:Y:S08]  /*0050*/  LDC.64 R8, c[0x0][0x230] ;  /* 0x00008c00ff087b82 */ /* 0x000f300000000a00 */
[----:B------:R-:W5:Y:S01]  /*0060*/  LDC.64 R10, c[0x0][0x238] ;  /* 0x00008e00ff0a7b82 */ /* 0x000f620000000a00 */
[----:B-1----:R-:W-:-:S02]  /*0070*/  SHF.L.U32 R0, R0, 0x1, RZ ;  /* 0x0000000100007819 */ /* 0x002fc400000006ff */
[----:B---3--:R-:W-:Y:S02]  /*0080*/  SHF.R.S32.HI R5, RZ, 0x17, R7 ;  /* 0x00000017ff057819 */ /* 0x008fe40000011407 */
[----:B------:R-:W-:Y:S02]  /*0090*/  LOP3.LUT R0, R0, 0xfe, RZ, 0xc0, !PT ;  /* 0x000000fe00007812 */ /* 0x000fe400078ec0ff */
[----:B------:R-:W-:Y:S02]  /*00a0*/  SGXT R5, R5, 0x1 ;  /* 0x000000010505781a */ /* 0x000fe40000000200 */
[----:B------:R-:W-:Y:S02]  /*00b0*/  LEA R0, R7, R0, 0x8 ;  /* 0x0000000007007211 */ /* 0x000fe400078e40ff */
[----:B------:R-:W1:Y:S02]  /*00c0*/  LDC.64 R6, c[0x0][0x220] ;  /* 0x00008800ff067b82 */ /* 0x000e640000000a00 */
[----:B------:R-:W-:-:S04]  /*00d0*/  LEA.HI R5, R5, R0, RZ, 0x8 ;  /* 0x0000000005057211 */ /* 0x000fc800078f40ff */
[----:B------:R-:W-:-:S04]  /*00e0*/  LOP3.LUT R5, R5, 0xffffff00, RZ, 0xc0, !PT ;  /* 0xffffff0005057812 */ /* 0x000fc800078ec0ff */
[----:B------:R-:W-:Y:S02]  /*00f0*/  IADD3 R13, R0, -R5, RZ ;  /* 0x80000005000d7210 */ /* 0x000fe40007ffe0ff */
[----:B------:R-:W3:Y:S03]  /*0100*/  LDC.64 R4, c[0x0][0x218] ;  /* 0x00008600ff047b82 */ /* 0x000ee60000000a00 */
[----:B--2---:R-:W-:-:S06]  /*0110*/  IMAD.WIDE R2, R13, 0x4, R2 ;  /* 0x000000040d027825 */ /* 0x004fcc00078e0202 */
[----:B------:R-:W2:Y:S01]  /*0120*/  LDG.E.EL.64 R2, desc[UR4][R2.64] ;  /* 0x0000000402027981 */ /* 0x000ea2000c2e1b00 */
[----:B-1----:R-:W-:-:S04]  /*0130*/  IMAD.WIDE R6, R13, 0x4, R6 ;  /* 0x000000040d067825 */ /* 0x002fc800078e0206 */
[C---:B----4-:R-:W-:Y:S02]  /*0140*/  IMAD.WIDE R8, R13.reuse, 0x4, R8 ;  /* 0x000000040d087825 */ /* 0x050fe400078e0208 */
[----:B------:R-:W4:Y:S02]  /*0150*/  LDG.E.EL.64 R6, desc[UR4][R6.64] ;  /* 0x0000000406067981 */ /* 0x000f24000c2e1b00 */
[----:B-----5:R-:W-:Y:S02]  /*0160*/  IMAD.WIDE R10, R13, 0x4, R10 ;  /* 0x000000040d0a7825 */ /* 0x020fe400078e020a */
[----:B------:R-:W5:Y:S02]  /*0170*/  LDG.E.EL.64 R8, desc[UR4][R8.64] ;  /* 0x0000000408087981 */ /* 0x000f64000c2e1b00 */
[----:B---3--:R-:W-:Y:S02]  /*0180*/  IMAD.WIDE R4, R0, 0x4, R4 ;  /* 0x0000000400047825 */ /* 0x008fe400078e0204 */
[----:B------:R-:W5:Y:S04]  /*0190*/  LDG.E.EL.64 R10, desc[UR4][R10.64] ;  /* 0x000000040a0a7981 */ /* 0x000f68000c2e1b00 */
[----:B------:R-:W4:Y:S01]  /*01a0*/  LDG.E.64 R4, desc[UR4][R4.64] ;  /* 0x0000000404047981 */ /* 0x000f22000c1e1b00 */
[----:B--2---:R-:W-:Y:S01]  /*01b0*/  FADD R2, R2, 0.0010000000474974513054 ;  /* 0x3a83126f02027421 */ /* 0x004fe20000000000 */
[----:B------:R-:W-:-:S03]  /*01c0*/  FADD R3, R3, 0.0010000000474974513054 ;  /* 0x3a83126f03037421 */ /* 0x000fc60000000000 */
[----:B------:R-:W1:Y:S08]  /*01d0*/  MUFU.SQRT R12, R2 ;  /* 0x00000002000c7308 */ /* 0x000e700000002000 */
[----:B------:R-:W2:Y:S01]  /*01e0*/  MUFU.SQRT R13, R3 ;  /* 0x00000003000d7308 */ /* 0x000ea20000002000 */
[C---:B-1----:R-:W-:Y:S02]  /*01f0*/  FSETP.GT.AND P0, PT, R12.reuse, 8.50705917302346158658e+37, PT ;  /* 0x7e8000000c00780b */ /* 0x042fe40003f04000 */
[----:B------:R-:W-:-:S02]  /*0200*/  FSETP.GEU.AND P2, PT, R12, 1.175494350822287508e-38, PT ;  /* 0x008000000c00780b */ /* 0x000fc40003f4e000 */
[C---:B--2---:R-:W-:Y:S02]  /*0210*/  FSETP.GT.AND P1, PT, R13.reuse, 8.50705917302346158658e+37, PT ;  /* 0x7e8000000d00780b */ /* 0x044fe40003f24000 */
[----:B------:R-:W-:-:S07]  /*0220*/  FSETP.GEU.AND P3, PT, R13, 1.175494350822287508e-38, PT ;  /* 0x008000000d00780b */ /* 0x000fce0003f6e000 */
[----:B------:R-:W-:Y:S01]  /*0230*/  @P0 FMUL R12, R12, 0.25 ;  /* 0x3e8000000c0c0820 */ /* 0x000fe20000400000 */
[----:B------:R-:W-:-:S03]  /*0240*/  HFMA2.MMA R2, -RZ, RZ, 1.625, 0 ;  /* 0x3e800000ff027435 */ /* 0x000fc600000001ff */
[----:B------:R-:W-:Y:S01]  /*0250*/  @!P2 FMUL R12, R12, 16777216 ;  /* 0x4b8000000c0ca820 */ /* 0x000fe20000400000 */
[----:B------:R-:W-:-:S05]  /*0260*/  @P1 FMUL R13, R13, 0.25 ;  /* 0x3e8000000d0d1820 */ /* 0x000fca0000400000 */
[----:B------:R-:W1:Y:S01]  /*0270*/  MUFU.RCP R12, R12 ;  /* 0x0000000c000c7308 */ /* 0x000e620000001000 */
[----:B------:R-:W-:Y:S01]  /*0280*/  @!P3 FMUL R13, R13, 16777216 ;  /* 0x4b8000000d0db820 */ /* 0x000fe20000400000 */
[----:B------:R-:W-:-:S06]  /*0290*/  FSEL R3, R2, 1, P0 ;  /* 0x3f80000002037808 */ /* 0x000fcc0000000000 */
[----:B------:R-:W2:Y:S01]  /*02a0*/  MUFU.RCP R13, R13 ;  /* 0x0000000d000d7308 */ /* 0x000ea20000001000 */
[----:B------:R-:W-:Y:S01]  /*02b0*/  @!P2 FMUL R3, R3, 16777216 ;  /* 0x4b8000000303a820 */ /* 0x000fe20000400000 */
[----:B------:R-:W-:Y:S01]  /*02c0*/  FSEL R14, R2, 1, P1 ;  /* 0x3f800000020e7808 */ /* 0x000fe20000800000 */
[----:B----4-:R-:W-:Y:S02]  /*02d0*/  FADD R4, R4, -R6 ;  /* 0x8000000604047221 */ /* 0x010fe40000000000 */
[----:B-1----:R-:W-:Y:S02]  /*02e0*/  FMUL R3, R12, R3 ;  /* 0x000000030c037220 */ /* 0x002fe40000400000 */
[----:B------:R-:W-:Y:S01]  /*02f0*/  @!P3 FMUL R14, R14, 16777216 ;  /* 0x4b8000000e0eb820 */ /* 0x000fe20000400000 */
[----:B------:R-:W-:Y:S01]  /*0300*/  FADD R5, R5, -R7 ;  /* 0x8000000705057221 */ /* 0x000fe20000000000 */
[----:B------:R-:W-:Y:S02]  /*0310*/  FMUL R3, R4, R3 ;  /* 0x0000000304037220 */ /* 0x000fe40000400000 */
[----:B--2---:R-:W-:-:S02]  /*0320*/  FMUL R14, R13, R14 ;  /* 0x0000000e0d0e7220 */ /* 0x004fc40000400000 */
[----:B-----5:R-:W-:Y:S02]  /*0330*/  FFMA R8, R8, R3, R10 ;  /* 0x0000000308087223 */ /* 0x020fe4000000000a */
[----:B------:R-:W-:Y:S02]  /*0340*/  FMUL R14, R5, R14 ;  /* 0x0000000e050e7220 */ /* 0x000fe40000400000 */
[----:B------:R-:W-:Y:S02]  /*0350*/  FADD R3, RZ, -R8 ;  /* 0x80000008ff037221 */ /* 0x000fe40000000000 */
[----:B------:R-:W-:Y:S02]  /*0360*/  FFMA R9, R9, R14, R11 ;  /* 0x0000000e09097223 */ /* 0x000fe4000000000b */
[----:B------:R-:W-:Y:S02]  /*0370*/  FMUL R4, R3, 1.4426950216293334961 ;  /* 0x3fb8aa3b03047820 */ /* 0x000fe40000400000 */
[----:B------:R-:W-:-:S04]  /*0380*/  FADD R3, RZ, -R9 ;  /* 0x80000009ff037221 */ /* 0x000fc80000000000 */
[----:B------:R-:W-:Y:S01]  /*0390*/  FMUL R6, R3, 1.4426950216293334961 ;  /* 0x3fb8aa3b03067820 */ /* 0x000fe20000400000 */
[----:B------:R-:W-:-:S04]  /*03a0*/  FSETP.GEU.AND P0, PT, R4, -126, PT ;  /* 0xc2fc00000400780b */ /* 0x000fc80003f0e000 */
[----:B------:R-:W-:-:S09]  /*03b0*/  FSETP.GEU.AND P1, PT, R6, -126, PT ;  /* 0xc2fc00000600780b */ /* 0x000fd20003f2e000 */
[----:B------:R-:W-:-:S04]  /*03c0*/  @!P0 FMUL R4, R4, 0.5 ;  /* 0x3f00000004048820 */ /* 0x000fc80000400000 */
[----:B------:R-:W-:Y:S01]  /*03d0*/  @!P1 FMUL R6, R6, 0.5 ;  /* 0x3f00000006069820 */ /* 0x000fe20000400000 */
[----:B------:R-:W1:Y:S08]  /*03e0*/  MUFU.EX2 R3, R4 ;  /* 0x0000000400037308 */ /* 0x000e700000000800 */
[----:B------:R-:W2:Y:S01]  /*03f0*/  MUFU.EX2 R5, R6 ;  /* 0x0000000600057308 */ /* 0x000ea20000000800 */
[----:B-1----:R-:W-:-:S04]  /*0400*/  @!P0 FMUL R3, R3, R3 ;  /* 0x0000000303038220 */ /* 0x002fc80000400000 */
[----:B------:R-:W-:Y:S01]  /*0410*/  FADD R7, R3, 1 ;  /* 0x3f80000003077421 */ /* 0x000fe20000000000 */
[----:B--2---:R-:W-:-:S04]  /*0420*/  @!P1 FMUL R5, R5, R5 ;  /* 0x0000000505059220 */ /* 0x004fc80000400000 */
[----:B------:R-:W-:Y:S01]  /*0430*/  FADD R10, R5, 1 ;  /* 0x3f800000050a7421 */ /* 0x000fe20000000000 */
[----:B------:R-:W-:Y:S01]  /*0440*/  FSETP.GT.AND P0, PT, R7, 8.50705917302346158658e+37, PT ;  /* 0x7e8000000700780b */ /* 0x000fe20003f04000 */
[----:B------:R-:W1:Y:S03]  /*0450*/  LDC.64 R4, c[0x0][0x210] ;  /* 0x00008400ff047b82 */ /* 0x000e660000000a00 */
[----:B------:R-:W-:-:S09]  /*0460*/  FSETP.GT.AND P1, PT, R10, 8.50705917302346158658e+37, PT ;  /* 0x7e8000000a00780b */ /* 0x000fd20003f24000 */
[----:B------:R-:W-:-:S04]  /*0470*/  @P0 FMUL R7, R7, 0.25 ;  /* 0x3e80000007070820 */ /* 0x000fc80000400000 */
[----:B------:R-:W-:Y:S02]  /*0480*/  @P1 FMUL R10, R10, 0.25 ;  /* 0x3e8000000a0a1820 */ /* 0x000fe40000400000 */
[----:B------:R-:W2:Y:S08]  /*0490*/  MUFU.RCP R7, R7 ;  /* 0x0000000700077308 */ /* 0x000eb00000001000 */
[----:B------:R-:W3:Y:S01]  /*04a0*/  MUFU.RCP R10, R10 ;  /* 0x0000000a000a7308 */ /* 0x000ee20000001000 */
[----:B------:R-:W-:-:S02]  /*04b0*/  FSEL R6, R2, 1, P0 ;  /* 0x3f80000002067808 */ /* 0x000fc40000000000 */
[----:B------:R-:W-:-:S03]  /*04c0*/  FSEL R3, R2, 1, P1 ;  /* 0x3f80000002037808 */ /* 0x000fc60000800000 */
[----:B--2---:R-:W-:-:S04]  /*04d0*/  FMUL R11, R7, R6 ;  /* 0x00000006070b7220 */ /* 0x004fc80000400000 */
[----:B------:R-:W-:Y:S01]  /*04e0*/  FMUL R8, R8, R11 ;  /* 0x0000000b08087220 */ /* 0x000fe20000400000 */
[----:B---3--:R-:W-:Y:S01]  /*04f0*/  FMUL R6, R10, R3 ;  /* 0x000000030a067220 */ /* 0x008fe20000400000 */
[----:B-1----:R-:W-:-:S04]  /*0500*/  IMAD.WIDE R2, R0, 0x4, R4 ;  /* 0x0000000400027825 */ /* 0x002fc800078e0204 */
[----:B------:R-:W-:-:S05]  /*0510*/  FMUL R9, R9, R6 ;  /* 0x0000000609097220 */ /* 0x000fca0000400000 */
[----:B------:R-:W-:Y:S01]  /*0520*/  STG.E.64 desc[UR4][R2.64], R8 ;  /* 0x0000000802007986 */ /* 0x000fe2000c101b04 */
[----:B------:R-:W-:Y:S05]  /*0530*/  EXIT ;  /* 0x000000000000794d */ /* 0x000fea0003800000 */
.L_x_0:
[----:B------:R-:W-:-:S00]  /*0540*/  BRA `(.L_x_0) ;  /* 0xfffffffc00fc7947 */ /* 0x000fc0000383ffff */
[----:B------:R-:W-:-:S00]  /*0550*/  NOP ;  /* 0x0000000000007918 */ /* 0x000fc00000000000 */
        /* <DEDUP_REMOVED lines=10> */
.L_x_1:


//--------------------- .nv.global.init           --------------------------
	.section	.nv.global.init,"aw",@progbits
.nv.global.init:
	.type		_$_str,@object
	.size		_$_str,(_$_str_$_2 - _$_str)
_$_str:
        /*0000*/ 	.byte	0x5f, 0x5f, 0x43, 0x55, 0x44, 0x41, 0x5f, 0x46, 0x54, 0x5a, 0x00
	.type		_$_str_$_2,@object
	.size		_$_str_$_2,(.L_1 - _$_str_$_2)
_$_str_$_2:
        /*000b*/ 	.byte	0x5f, 0x5f, 0x43, 0x55, 0x44, 0x41, 0x5f, 0x50, 0x52, 0x45, 0x43, 0x5f, 0x53, 0x51, 0x52, 0x54
        /*001b*/ 	.byte	0x00
.L_1:


//--------------------- .nv.constant0.triton_poi_fused__native_batch_norm_legit_no_training_silu_35 --------------------------
	.section	.nv.constant0.triton_poi_fused__native_batch_norm_legit_no_training_silu_35,"a",@progbits
	.sectionflags	@""
	.align	4
.nv.constant0.triton_poi_fused__native_batch_norm_legit_no_training_silu_35:
	.zero		580
